//
// Generated by NVIDIA NVVM Compiler
//
// Compiler Build ID: CL-36424714
// Cuda compilation tools, release 13.0, V13.0.88
// Based on NVVM 20.0.0
//

.version 9.0
.target sm_100
.address_size 64

	// .globl	_Z4testv
.extern .func  (.param .b32 func_retval0) vprintf
(
	.param .b64 vprintf_param_0,
	.param .b64 vprintf_param_1
)
;
.global .align 1 .b8 $str[6] = {37, 108, 108, 117, 32};
.global .align 1 .b8 $str$1[2] = {10};

.visible .entry _Z4testv()
{
	.local .align 8 .b8 	__local_depot0[8];
	.reg .b64 	%SP;
	.reg .b64 	%SPL;
	.reg .pred 	%p<4>;
	.reg .b32 	%r<9>;
	.reg .b64 	%rd<15>;

	mov.u64 	%SPL, __local_depot0;
	cvta.local.u64 	%SP, %SPL;
	add.u64 	%rd5, %SP, 0;
	add.u64 	%rd1, %SPL, 0;
	mov.b32 	%r8, 0;
	mov.u64 	%rd10, $str;
$L__BB0_1:
	// begin inline asm
	mov.u64 %rd6, %globaltimer;
	// end inline asm
$L__BB0_2:
	// begin inline asm
	mov.u64 %rd7, %globaltimer;
	// end inline asm
	setp.eq.s64 	%p1, %rd7, %rd6;
	@%p1 bra 	$L__BB0_2;
$L__BB0_3:
	// begin inline asm
	mov.u64 %rd8, %globaltimer;
	// end inline asm
	setp.eq.s64 	%p2, %rd8, %rd7;
	@%p2 bra 	$L__BB0_3;
	sub.s64 	%rd9, %rd8, %rd7;
	st.local.u64 	[%rd1], %rd9;
	cvta.global.u64 	%rd11, %rd10;
	{ // callseq 0, 0
	.param .b64 param0;
	st.param.b64 	[param0], %rd11;
	.param .b64 param1;
	st.param.b64 	[param1], %rd5;
	.param .b32 retval0;
	call.uni (retval0), 
	vprintf, 
	(
	param0, 
	param1
	);
	ld.param.b32 	%r4, [retval0];
	} // callseq 0
	add.s32 	%r8, %r8, 1;
	setp.ne.s32 	%p3, %r8, 128;
	@%p3 bra 	$L__BB0_1;
	mov.u64 	%rd13, $str$1;
	cvta.global.u64 	%rd14, %rd13;
	{ // callseq 1, 0
	.param .b64 param0;
	st.param.b64 	[param0], %rd14;
	.param .b64 param1;
	st.param.b64 	[param1], 0;
	.param .b32 retval0;
	call.uni (retval0), 
	vprintf, 
	(
	param0, 
	param1
	);
	ld.param.b32 	%r6, [retval0];
	} // callseq 1
	ret;

}


// ===== COMPILED SASS (sm_100) =====

	.target	sm_100

	.elftype	@"ET_EXEC"


//--------------------- .note.nv.tkinfo           --------------------------
	.section	.note.nv.tkinfo,"",@"SHT_NOTE"
	.sectionflags	@"SHF_NOTE_NV_TKINFO"
	.tkinfo
        /*0018*/ 	.word	0x00000002
        /*0030*/ 	.string	""
        /*0030*/ 	.string	"ptxas"
        /*0030*/ 	.string	"Cuda compilation tools, release 13.0, V13.0.88"
        /*0030*/ 	.string	"Build cuda_13.0.r13.0/compiler.36424714_0"
        /*0030*/ 	.string	"-arch sm_100 -m 64 "



//--------------------- .note.nv.cuinfo           --------------------------
	.section	.note.nv.cuinfo,"",@"SHT_NOTE"
	.sectionflags	@"SHF_NOTE_NV_CUINFO"
        /*0018*/ 	.short	0x0002
        /*001a*/ 	.short	0x0064
        /*001c*/ 	.short	0x0082
	.zero		2


//--------------------- .nv.info                  --------------------------
	.section	.nv.info,"",@"SHT_CUDA_INFO"
	.align	4


	//----- nvinfo : EIATTR_REGCOUNT
	.align		4
        /*0000*/ 	.byte	0x04, 0x2f
        /*0002*/ 	.short	(.L_3 - .L_2)
	.align		4
.L_2:
        /*0004*/ 	.word	index@(_Z4testv)
        /*0008*/ 	.word	0x00000018


	//----- nvinfo : EIATTR_FRAME_SIZE
	.align		4
.L_3:
        /*000c*/ 	.byte	0x04, 0x11
        /*000e*/ 	.short	(.L_5 - .L_4)
	.align		4
.L_4:
        /*0010*/ 	.word	index@(_Z4testv)
        /*0014*/ 	.word	0x00000008


	//----- nvinfo : EIATTR_MIN_STACK_SIZE
	.align		4
.L_5:
        /*0018*/ 	.byte	0x04, 0x12
        /*001a*/ 	.short	(.L_7 - .L_6)
	.align		4
.L_6:
        /*001c*/ 	.word	index@(_Z4testv)
        /*0020*/ 	.word	0x00000008
.L_7:


//--------------------- .nv.compat                --------------------------
	.section	.nv.compat,"",@"SHT_CUDA_COMPAT_INFO"
	.align	4
        /*0000*/ 	.byte	0x02, 0x09, 0x00, 0x00, 0x02, 0x02, 0x01, 0x00, 0x02, 0x05, 0x05, 0x00, 0x03, 0x07, 0x01, 0x01
        /*0010*/ 	.byte	0x02, 0x03, 0x00, 0x00, 0x02, 0x06, 0x01, 0x00, 0x04, 0x0b, 0x08, 0x00, 0x09, 0x00, 0x00, 0x00
        /*0020*/ 	.byte	0x00, 0x00, 0x00, 0x00


//--------------------- .nv.info._Z4testv         --------------------------
	.section	.nv.info._Z4testv,"",@"SHT_CUDA_INFO"
	.sectionflags	@""
	.align	4


	//----- nvinfo : EIATTR_CUDA_API_VERSION
	.align		4
        /*0000*/ 	.byte	0x04, 0x37
        /*0002*/ 	.short	(.L_9 - .L_8)
.L_8:
        /*0004*/ 	.word	0x00000082


	//----- nvinfo : EIATTR_SPARSE_MMA_MASK
	.align		4
.L_9:
        /*0008*/ 	.byte	0x03, 0x50
        /*000a*/ 	.short	0x0000


	//----- nvinfo : EIATTR_MAXREG_COUNT
	.align		4
        /*000c*/ 	.byte	0x03, 0x1b
        /*000e*/ 	.short	0x00ff


	//----- nvinfo : EIATTR_EXTERNS
	.align		4
        /*0010*/ 	.byte	0x04, 0x0f
        /*0012*/ 	.short	(.L_11 - .L_10)


	//   ....[0]....
	.align		4
.L_10:
        /*0014*/ 	.word	index@(vprintf)


	//----- nvinfo : EIATTR_MERCURY_ISA_VERSION
	.align		4
.L_11:
        /*0018*/ 	.byte	0x03, 0x5f
        /*001a*/ 	.short	0x0101


	//----- nvinfo : EIATTR_VRC_CTA_INIT_COUNT
	.align		4
        /*001c*/ 	.byte	0x02, 0x4a
	.zero		1
	.zero		1


	//----- nvinfo : EIATTR_SYSCALL_OFFSETS
	.align		4
        /*0020*/ 	.byte	0x04, 0x46
        /*0022*/ 	.short	(.L_13 - .L_12)


	//   ....[0]....
.L_12:
        /*0024*/ 	.word	0x000001f0


	//   ....[1]....
        /*0028*/ 	.word	0x00000290


	//----- nvinfo : EIATTR_EXIT_INSTR_OFFSETS
	.align		4
.L_13:
        /*002c*/ 	.byte	0x04, 0x1c
        /*002e*/ 	.short	(.L_15 - .L_14)


	//   ....[0]....
.L_14:
        /*0030*/ 	.word	0x000002a0


	//----- nvinfo : EIATTR_CRS_STACK_SIZE
	.align		4
.L_15:
        /*0034*/ 	.byte	0x04, 0x1e
        /*0036*/ 	.short	(.L_17 - .L_16)
.L_16:
        /*0038*/ 	.word	0x00000000


	//----- nvinfo : EIATTR_SW_WAR
	.align		4
.L_17:
        /*003c*/ 	.byte	0x04, 0x36
        /*003e*/ 	.short	(.L_19 - .L_18)
.L_18:
        /*0040*/ 	.word	0x00000008
.L_19:


//--------------------- .nv.callgraph             --------------------------
	.section	.nv.callgraph,"",@"SHT_CUDA_CALLGRAPH"
	.align	4
	.sectionentsize	8
	.align		4
        /*0000*/ 	.word	0x00000000
	.align		4
        /*0004*/ 	.word	0xffffffff
	.align		4
        /*0008*/ 	.word	index@(_Z4testv)
	.align		4
        /*000c*/ 	.word	index@(vprintf)
	.align		4
        /*0010*/ 	.word	0x00000000
	.align		4
        /*0014*/ 	.word	0xfffffffe
	.align		4
        /*0018*/ 	.word	0x00000000
	.align		4
        /*001c*/ 	.word	0xfffffffd
	.align		4
        /*0020*/ 	.word	0x00000000
	.align		4
        /*0024*/ 	.word	0xfffffffc


//--------------------- .nv.constant4             --------------------------
	.section	.nv.constant4,"a",@progbits
	.align	8
	.align		8
.nv.constant4:
        /*0000*/ 	.dword	vprintf
	.align		8
        /*0008*/ 	.dword	$str
	.align		8
        /*0010*/ 	.dword	$str$1


//--------------------- .text._Z4testv            --------------------------
	.section	.text._Z4testv,"ax",@progbits
	.align	128
        .global         _Z4testv
        .type           _Z4testv,@function
        .size           _Z4testv,(.L_x_7 - _Z4testv)
        .other          _Z4testv,@"STO_CUDA_ENTRY STV_DEFAULT"
_Z4testv:
.text._Z4testv:
[----:B------:R-:W0:Y:S01]  /*0000*/  LDC R1, c[0x0][0x37c] ;  /* 0x0000df00ff017b82 */ /* 0x000e220000000800 */
[----:B------:R-:W1:Y:S01]  /*0010*/  LDCU UR4, c[0x0][0x2f8] ;  /* 0x00005f00ff0477ac */ /* 0x000e620008000800 */
[----:B0-----:R-:W-:Y:S01]  /*0020*/  VIADD R1, R1, 0xfffffff8 ;  /* 0xfffffff801017836 */ /* 0x001fe20000000000 */
[----:B------:R-:W-:Y:S01]  /*0030*/  BSSY.RECONVERGENT B6, `(.L_x_0) ;  /* 0x000001f000067945 */ /* 0x000fe20003800200 */
[----:B------:R-:W-:Y:S01]  /*0040*/  IMAD.MOV.U32 R18, RZ, RZ, RZ ;  /* 0x000000ffff127224 */ /* 0x000fe200078e00ff */
[----:B------:R-:W0:Y:S02]  /*0050*/  LDCU UR5, c[0x0][0x2fc] ;  /* 0x00005f80ff0577ac */ /* 0x000e240008000800 */
[----:B-1----:R-:W-:-:S05]  /*0060*/  IADD3 R16, P0, PT, R1, UR4, RZ ;  /* 0x0000000401107c10 */ /* 0x002fca000ff1e0ff */
[----:B0-----:R-:W-:-:S08]  /*0070*/  IMAD.X R2, RZ, RZ, UR5, P0 ;  /* 0x00000005ff027e24 */ /* 0x001fd000080e06ff */
.L_x_4:
[----:B------:R-:W-:Y:S01]  /*0080*/  CS2R R4, SR_GLOBALTIMERLO ;  /* 0x0000000000047805 */ /* 0x000fe20000015200 */
[----:B------:R-:W-:-:S05]  /*0090*/  VIADD R18, R18, 0x1 ;  /* 0x0000000112127836 */ /* 0x000fca0000000000 */
[----:B------:R-:W-:-:S04]  /*00a0*/  ISETP.NE.AND P0, PT, R18, 0x80, PT ;  /* 0x000000801200780c */ /* 0x000fc80003f05270 */
[----:B------:R-:W-:-:S09]  /*00b0*/  P2R R19, PR, RZ, 0x1 ;  /* 0x00000001ff137803 */ /* 0x000fd20000000000 */
.L_x_1:
[----:B------:R-:W-:-:S06]  /*00c0*/  CS2R R6, SR_GLOBALTIMERLO ;  /* 0x0000000000067805 */ /* 0x000fcc0000015200 */
[----:B------:R-:W-:-:S04]  /*00d0*/  ISETP.NE.U32.AND P0, PT, R6, R4, PT ;  /* 0x000000040600720c */ /* 0x000fc80003f05070 */
[----:B------:R-:W-:-:S13]  /*00e0*/  ISETP.NE.AND.EX P0, PT, R7, R5, PT, P0 ;  /* 0x000000050700720c */ /* 0x000fda0003f05300 */
[----:B------:R-:W-:Y:S05]  /*00f0*/  @!P0 BRA `(.L_x_1) ;  /* 0xfffffffc00f08947 */ /* 0x000fea000383ffff */
.L_x_2:
[----:B------:R-:W-:-:S06]  /*0100*/  CS2R R4, SR_GLOBALTIMERLO ;  /* 0x0000000000047805 */ /* 0x000fcc0000015200 */
[----:B------:R-:W-:-:S04]  /*0110*/  ISETP.NE.U32.AND P0, PT, R4, R6, PT ;  /* 0x000000060400720c */ /* 0x000fc80003f05070 */
[----:B------:R-:W-:-:S13]  /*0120*/  ISETP.NE.AND.EX P0, PT, R5, R7, PT, P0 ;  /* 0x000000070500720c */ /* 0x000fda0003f05300 */
[----:B------:R-:W-:Y:S05]  /*0130*/  @!P0 BRA `(.L_x_2) ;  /* 0xfffffffc00f08947 */ /* 0x000fea000383ffff */
[----:B------:R-:W-:Y:S01]  /*0140*/  IADD3 R10, P0, PT, -R6, R4, RZ ;  /* 0x00000004060a7210 */ /* 0x000fe20007f1e1ff */
[----:B------:R-:W0:Y:S01]  /*0150*/  LDCU.64 UR4, c[0x4][0x8] ;  /* 0x01000100ff0477ac */ /* 0x000e220008000a00 */
[----:B------:R-:W-:Y:S01]  /*0160*/  MOV R17, 0x0 ;  /* 0x0000000000117802 */ /* 0x000fe20000000f00 */
[----:B------:R-:W-:Y:S02]  /*0170*/  IMAD.MOV.U32 R6, RZ, RZ, R16 ;  /* 0x000000ffff067224 */ /* 0x000fe400078e0010 */
[----:B------:R-:W-:Y:S01]  /*0180*/  IMAD.X R11, R5, 0x1, ~R7, P0 ;  /* 0x00000001050b7824 */ /* 0x000fe200000e0e07 */
[----:B------:R1:W2:Y:S01]  /*0190*/  LDC.64 R8, c[0x4][R17] ;  /* 0x0100000011087b82 */ /* 0x0002a20000000a00 */
[----:B------:R-:W-:-:S03]  /*01a0*/  IMAD.MOV.U32 R7, RZ, RZ, R2 ;  /* 0x000000ffff077224 */ /* 0x000fc600078e0002 */
[----:B------:R1:W-:Y:S01]  /*01b0*/  STL.64 [R1], R10 ;  /* 0x0000000a01007387 */ /* 0x0003e20000100a00 */
[----:B0-----:R-:W-:Y:S02]  /*01c0*/  IMAD.U32 R4, RZ, RZ, UR4 ;  /* 0x00000004ff047e24 */ /* 0x001fe4000f8e00ff */
[----:B------:R-:W-:-:S07]  /*01d0*/  IMAD.U32 R5, RZ, RZ, UR5 ;  /* 0x00000005ff057e24 */ /* 0x000fce000f8e00ff */
[----:B------:R-:W-:-:S07]  /*01e0*/  LEPC R20, `(.L_x_3) ;  /* 0x000000001014794e */ /* 0x000fce0000000000 */
[----:B-12---:R-:W-:Y:S05]  /*01f0*/  CALL.ABS.NOINC R8 ;  /* 0x0000000008007343 */ /* 0x006fea0003c00000 */
.L_x_3:
[----:B------:R-:W-:-:S13]  /*0200*/  ISETP.NE.AND P6, PT, R19, RZ, PT ;  /* 0x000000ff1300720c */ /* 0x000fda0003fc5270 */
[----:B------:R-:W-:Y:S05]  /*0210*/  @P6 BRA `(.L_x_4) ;  /* 0xfffffffc00986947 */ /* 0x000fea000383ffff */
[----:B------:R-:W-:Y:S05]  /*0220*/  BSYNC.RECONVERGENT B6 ;  /* 0x0000000000067941 */ /* 0x000fea0003800200 */
.L_x_0:
[----:B------:R0:W1:Y:S01]  /*0230*/  LDC.64 R2, c[0x4][R17] ;  /* 0x0100000011027b82 */ /* 0x0000620000000a00 */
[----:B------:R-:W2:Y:S01]  /*0240*/  LDCU.64 UR4, c[0x4][0x10] ;  /* 0x01000200ff0477ac */ /* 0x000ea20008000a00 */
[----:B------:R-:W-:Y:S01]  /*0250*/  CS2R R6, SRZ ;  /* 0x0000000000067805 */ /* 0x000fe2000001ff00 */
[----:B--2---:R-:W-:Y:S02]  /*0260*/  IMAD.U32 R4, RZ, RZ, UR4 ;  /* 0x00000004ff047e24 */ /* 0x004fe4000f8e00ff */
[----:B0-----:R-:W-:-:S07]  /*0270*/  IMAD.U32 R5, RZ, RZ, UR5 ;  /* 0x00000005ff057e24 */ /* 0x001fce000f8e00ff */
[----:B------:R-:W-:-:S07]  /*0280*/  LEPC R20, `(.L_x_5) ;  /* 0x000000001014794e */ /* 0x000fce0000000000 */
[----:B-1----:R-:W-:Y:S05]  /*0290*/  CALL.ABS.NOINC R2 ;  /* 0x0000000002007343 */ /* 0x002fea0003c00000 */
.L_x_5:
[----:B------:R-:W-:Y:S05]  /*02a0*/  EXIT ;  /* 0x000000000000794d */ /* 0x000fea0003800000 */
.L_x_6:
[----:B------:R-:W-:-:S00]  /*02b0*/  BRA `(.L_x_6) ;  /* 0xfffffffc00fc7947 */ /* 0x000fc0000383ffff */
[----:B------:R-:W-:-:S00]  /*02c0*/  NOP ;  /* 0x0000000000007918 */ /* 0x000fc00000000000 */
        /* <DEDUP_REMOVED lines=11> */
.L_x_7:


//--------------------- .nv.global.init           --------------------------
	.section	.nv.global.init,"aw",@progbits
.nv.global.init:
	.type		$str$1,@object
	.size		$str$1,($str - $str$1)
$str$1:
        /*0000*/ 	.byte	0x0a, 0x00
	.type		$str,@object
	.size		$str,(.L_0 - $str)
$str:
        /*0002*/ 	.byte	0x25, 0x6c, 0x6c, 0x75, 0x20, 0x00
.L_0:


//--------------------- .nv.shared.reserved.0     --------------------------
	.section	.nv.shared.reserved.0,"aw",@nobits
	.weak		__nv_reservedSMEM_offset_0_alias
	.size		__nv_reservedSMEM_offset_0_alias, 0, 64
	.other		__nv_reservedSMEM_offset_0_alias,@"STO_CUDA_RESERVED_SHARED STV_DEFAULT"
__nv_reservedSMEM_offset_0_alias:
	.zero		0
	.zero		64


//--------------------- .nv.constant0._Z4testv    --------------------------
	.section	.nv.constant0._Z4testv,"a",@progbits
	.sectionflags	@""
	.align	4
.nv.constant0._Z4testv:
	.zero		896


//--------------------- SYMBOLS --------------------------

	.type		.nv.reservedSmem.offset0,@object
	.size		.nv.reservedSmem.offset0,0x4
	.type		vprintf,@function
